	.headerflags	@"EF_CUDA_TEXMODE_UNIFIED EF_CUDA_64BIT_ADDRESS EF_CUDA_ACCELERATORS EF_CUDA_SM90 EF_CUDA_VIRTUAL_SM(EF_CUDA_SM90)"
	.elftype	@"ET_EXEC"


//--------------------- .nv.info                  --------------------------
	.section	.nv.info,"",@"SHT_CUDA_INFO"
	.align	4


	//----- nvinfo : EIATTR_REGCOUNT
	.align		4
        /*0000*/ 	.byte	0x04, 0x2f
        /*0002*/ 	.short	(.L_3 - .L_2)
	.align		4
.L_2:
        /*0004*/ 	.word	index@(triton_poi_fused_cat_20)
        /*0008*/ 	.word	0x0000001b


	//----- nvinfo : EIATTR_MIN_STACK_SIZE
	.align		4
.L_3:
        /*000c*/ 	.byte	0x04, 0x12
        /*000e*/ 	.short	(.L_5 - .L_4)
	.align		4
.L_4:
        /*0010*/ 	.word	index@(triton_poi_fused_cat_20)
        /*0014*/ 	.word	0x00000000


	//----- nvinfo : EIATTR_FRAME_SIZE
	.align		4
.L_5:
        /*0018*/ 	.byte	0x04, 0x11
        /*001a*/ 	.short	(.L_7 - .L_6)
	.align		4
.L_6:
        /*001c*/ 	.word	index@(triton_poi_fused_cat_20)
        /*0020*/ 	.word	0x00000000


	//----- nvinfo : EIATTR_MIN_STACK_SIZE
	.align		4
.L_7:
        /*0024*/ 	.byte	0x04, 0x12
        /*0026*/ 	.short	(.L_9 - .L_8)
	.align		4
.L_8:
        /*0028*/ 	.word	index@(triton_poi_fused_cat_20)
        /*002c*/ 	.word	0x00000000
.L_9:


//--------------------- .nv.info.triton_poi_fused_cat_20 --------------------------
	.section	.nv.info.triton_poi_fused_cat_20,"",@"SHT_CUDA_INFO"
	.sectionflags	@""
	.align	4


	//----- nvinfo : EIATTR_CUDA_API_VERSION
	.align		4
        /*0000*/ 	.byte	0x04, 0x37
        /*0002*/ 	.short	(.L_11 - .L_10)
.L_10:
        /*0004*/ 	.word	0x0000007c


	//----- nvinfo : EIATTR_KPARAM_INFO
	.align		4
.L_11:
        /*0008*/ 	.byte	0x04, 0x17
        /*000a*/ 	.short	(.L_13 - .L_12)
.L_12:
        /*000c*/ 	.word	0x00000000
        /*0010*/ 	.short	0x0007
        /*0012*/ 	.short	0x0038
        /*0014*/ 	.byte	0x00, 0xf0, 0x11, 0x00


	//----- nvinfo : EIATTR_KPARAM_INFO
	.align		4
.L_13:
        /*0018*/ 	.byte	0x04, 0x17
        /*001a*/ 	.short	(.L_15 - .L_14)
.L_14:
        /*001c*/ 	.word	0x00000000
        /*0020*/ 	.short	0x0006
        /*0022*/ 	.short	0x0030
        /*0024*/ 	.byte	0x00, 0xf4, 0x21, 0x00


	//----- nvinfo : EIATTR_KPARAM_INFO
	.align		4
.L_15:
        /*0028*/ 	.byte	0x04, 0x17
        /*002a*/ 	.short	(.L_17 - .L_16)
.L_16:
        /*002c*/ 	.word	0x00000000
        /*0030*/ 	.short	0x0005
        /*0032*/ 	.short	0x0028
        /*0034*/ 	.byte	0x00, 0xf4, 0x21, 0x00


	//----- nvinfo : EIATTR_KPARAM_INFO
	.align		4
.L_17:
        /*0038*/ 	.byte	0x04, 0x17
        /*003a*/ 	.short	(.L_19 - .L_18)
.L_18:
        /*003c*/ 	.word	0x00000000
        /*0040*/ 	.short	0x0004
        /*0042*/ 	.short	0x0020
        /*0044*/ 	.byte	0x00, 0xf4, 0x21, 0x00


	//----- nvinfo : EIATTR_KPARAM_INFO
	.align		4
.L_19:
        /*0048*/ 	.byte	0x04, 0x17
        /*004a*/ 	.short	(.L_21 - .L_20)
.L_20:
        /*004c*/ 	.word	0x00000000
        /*0050*/ 	.short	0x0003
        /*0052*/ 	.short	0x0018
        /*0054*/ 	.byte	0x00, 0xf4, 0x21, 0x00


	//----- nvinfo : EIATTR_KPARAM_INFO
	.align		4
.L_21:
        /*0058*/ 	.byte	0x04, 0x17
        /*005a*/ 	.short	(.L_23 - .L_22)
.L_22:
        /*005c*/ 	.word	0x00000000
        /*0060*/ 	.short	0x0002
        /*0062*/ 	.short	0x0010
        /*0064*/ 	.byte	0x00, 0xf4, 0x21, 0x00


	//----- nvinfo : EIATTR_KPARAM_INFO
	.align		4
.L_23:
        /*0068*/ 	.byte	0x04, 0x17
        /*006a*/ 	.short	(.L_25 - .L_24)
.L_24:
        /*006c*/ 	.word	0x00000000
        /*0070*/ 	.short	0x0001
        /*0072*/ 	.short	0x0008
        /*0074*/ 	.byte	0x00, 0xf4, 0x21, 0x00


	//----- nvinfo : EIATTR_KPARAM_INFO
	.align		4
.L_25:
        /*0078*/ 	.byte	0x04, 0x17
        /*007a*/ 	.short	(.L_27 - .L_26)
.L_26:
        /*007c*/ 	.word	0x00000000
        /*0080*/ 	.short	0x0000
        /*0082*/ 	.short	0x0000
        /*0084*/ 	.byte	0x00, 0xf4, 0x21, 0x00


	//----- nvinfo : EIATTR_SPARSE_MMA_MASK
	.align		4
.L_27:
        /*0088*/ 	.byte	0x03, 0x50
        /*008a*/ 	.short	0x0000


	//----- nvinfo : EIATTR_MAXREG_COUNT
	.align		4
        /*008c*/ 	.byte	0x03, 0x1b
        /*008e*/ 	.short	0x00ff


	//----- nvinfo : EIATTR_EXIT_INSTR_OFFSETS
	.align		4
        /*0090*/ 	.byte	0x04, 0x1c
        /*0092*/ 	.short	(.L_29 - .L_28)


	//   ....[0]....
.L_28:
        /*0094*/ 	.word	0x00000650


	//----- nvinfo : EIATTR_REQNTID
	.align		4
.L_29:
        /*0098*/ 	.byte	0x04, 0x10
        /*009a*/ 	.short	(.L_31 - .L_30)
.L_30:
        /*009c*/ 	.word	0x00000080
        /*00a0*/ 	.word	0x00000001
        /*00a4*/ 	.word	0x00000001


	//----- nvinfo : EIATTR_CBANK_PARAM_SIZE
	.align		4
.L_31:
        /*00a8*/ 	.byte	0x03, 0x19
        /*00aa*/ 	.short	0x003c


	//----- nvinfo : EIATTR_PARAM_CBANK
	.align		4
        /*00ac*/ 	.byte	0x04, 0x0a
        /*00ae*/ 	.short	(.L_33 - .L_32)
	.align		4
.L_32:
        /*00b0*/ 	.word	index@(.nv.constant0.triton_poi_fused_cat_20)
        /*00b4*/ 	.short	0x0210
        /*00b6*/ 	.short	0x003c


	//----- nvinfo : EIATTR_SW_WAR
	.align		4
.L_33:
        /*00b8*/ 	.byte	0x04, 0x36
        /*00ba*/ 	.short	(.L_35 - .L_34)
.L_34:
        /*00bc*/ 	.word	0x00000008
.L_35:


//--------------------- .nv.callgraph             --------------------------
	.section	.nv.callgraph,"",@"SHT_CUDA_CALLGRAPH"
	.align	4
	.sectionentsize	8
	.align		4
        /*0000*/ 	.word	0x00000000
	.align		4
        /*0004*/ 	.word	0xffffffff
	.align		4
        /*0008*/ 	.word	0x00000000
	.align		4
        /*000c*/ 	.word	0xfffffffe
	.align		4
        /*0010*/ 	.word	0x00000000
	.align		4
        /*0014*/ 	.word	0xfffffffd
	.align		4
        /*0018*/ 	.word	0x00000000
	.align		4
        /*001c*/ 	.word	0xfffffffc


//--------------------- .nv.constant4             --------------------------
	.section	.nv.constant4,"a",@progbits
	.align	8
	.align		8
.nv.constant4:
        /*0000*/ 	.dword	_$_str
	.align		8
        /*0008*/ 	.dword	_$_str_$_2


//--------------------- .text.triton_poi_fused_cat_20 --------------------------
	.section	.text.triton_poi_fused_cat_20,"ax",@progbits
	.align	128
        .global         triton_poi_fused_cat_20
        .type           triton_poi_fused_cat_20,@function
        .size           triton_poi_fused_cat_20,(.L_x_1 - triton_poi_fused_cat_20)
        .other          triton_poi_fused_cat_20,@"STO_CUDA_ENTRY STV_DEFAULT"
triton_poi_fused_cat_20:
.text.triton_poi_fused_cat_20:
[----:B------:R-:W-:Y:S01]  /*0000*/  LDC R1, c[0x0][0x28] ;  /* 0x00000a00ff017b82 */ /* 0x000fe20000000800 */
[----:B------:R-:W1:Y:S07]  /*0010*/  S2R R0, SR_TID.X ;  /* 0x0000000000007919 */ /* 0x000e6e0000002100 */
[----:B------:R-:W2:Y:S01]  /*0020*/  LDC.64 R4, c[0x0][0x228] ;  /* 0x00008a00ff047b82 */ /* 0x000ea20000000a00 */
[----:B------:R-:W-:Y:S01]  /*0030*/  CS2R R8, SRZ ;  /* 0x0000000000087805 */ /* 0x000fe2000001ff00 */
[----:B------:R-:W-:Y:S01]  /*0040*/  ULDC.64 UR4, c[0x0][0x208] ;  /* 0x0000820000047ab9 */ /* 0x000fe20000000a00 */
[----:B------:R-:W3:Y:S05]  /*0050*/  S2R R3, SR_CTAID.X ;  /* 0x0000000000037919 */ /* 0x000eea0000002500 */
[----:B------:R-:W4:Y:S01]  /*0060*/  LDC.64 R18, c[0x0][0x220] ;  /* 0x00008800ff127b82 */ /* 0x000f220000000a00 */
[----:B-1----:R-:W-:-:S05]  /*0070*/  IMAD.SHL.U32 R0, R0, 0x2, RZ ;  /* 0x0000000200007824 */ /* 0x002fca00078e00ff */
[----:B------:R-:W-:-:S05]  /*0080*/  LOP3.LUT R0, R0, 0xfe, RZ, 0xc0, !PT ;  /* 0x000000fe00007812 */ /* 0x000fca00078ec0ff */
[----:B---3--:R-:W-:-:S05]  /*0090*/  IMAD R0, R3, 0x100, R0 ;  /* 0x0000010003007824 */ /* 0x008fca00078e0200 */
[----:B------:R-:W-:-:S04]  /*00a0*/  SHF.R.S32.HI R3, RZ, 0x1f, R0 ;  /* 0x0000001fff037819 */ /* 0x000fc80000011400 */
[----:B------:R-:W-:-:S04]  /*00b0*/  LEA.HI R6, R3, R0, RZ, 0x8 ;  /* 0x0000000003067211 */ /* 0x000fc800078f40ff */
[----:B------:R-:W-:-:S05]  /*00c0*/  SHF.R.S32.HI R17, RZ, 0x8, R6 ;  /* 0x00000008ff117819 */ /* 0x000fca0000011406 */
[----:B------:R-:W-:-:S05]  /*00d0*/  IMAD.HI R2, R17, 0x66666667, RZ ;  /* 0x6666666711027827 */ /* 0x000fca00078e02ff */
[----:B------:R-:W-:-:S04]  /*00e0*/  SHF.R.U32.HI R3, RZ, 0x1f, R2 ;  /* 0x0000001fff037819 */ /* 0x000fc80000011602 */
[----:B------:R-:W-:-:S05]  /*00f0*/  LEA.HI.SX32 R2, R2, R3, 0x1c ;  /* 0x0000000302027211 */ /* 0x000fca00078fe2ff */
[----:B------:R-:W-:Y:S02]  /*0100*/  IMAD R17, R2, -0x28, R17 ;  /* 0xffffffd802117824 */ /* 0x000fe400078e0211 */
[----:B------:R-:W-:Y:S01]  /*0110*/  IMAD.HI R15, R0, 0x66666667, RZ ;  /* 0x66666667000f7827 */ /* 0x000fe200078e02ff */
[----:B------:R-:W1:Y:S02]  /*0120*/  LDC.64 R2, c[0x0][0x218] ;  /* 0x00008600ff027b82 */ /* 0x000e640000000a00 */
[C---:B------:R-:W-:Y:S01]  /*0130*/  ISETP.GT.AND P1, PT, R17.reuse, 0x13, PT ;  /* 0x000000131100780c */ /* 0x040fe20003f24270 */
[----:B--2---:R-:W-:-:S12]  /*0140*/  IMAD.WIDE R4, R17, 0x4, R4 ;  /* 0x0000000411047825 */ /* 0x004fd800078e0204 */
[----:B------:R-:W2:Y:S04]  /*0150*/  @P1 LDG.E.EL R8, desc[UR4][R4.64+-0x50] ;  /* 0xffffb00404081981 */ /* 0x000ea8000c2e1900 */
[----:B------:R3:W5:Y:S01]  /*0160*/  @P1 LDG.E.EL R9, desc[UR4][R4.64+-0x50] ;  /* 0xffffb00404091981 */ /* 0x000762000c2e1900 */
[----:B------:R-:W-:Y:S01]  /*0170*/  LOP3.LUT R7, R6, 0xffffff00, RZ, 0xc0, !PT ;  /* 0xffffff0006077812 */ /* 0x000fe200078ec0ff */
[----:B----4-:R-:W-:Y:S01]  /*0180*/  IMAD.WIDE R22, R17, 0x4, R18 ;  /* 0x0000000411167825 */ /* 0x010fe200078e0212 */
[----:B------:R-:W-:-:S03]  /*0190*/  SHF.R.U32.HI R10, RZ, 0x1f, R15 ;  /* 0x0000001fff0a7819 */ /* 0x000fc6000001160f */
[----:B------:R-:W-:Y:S01]  /*01a0*/  IMAD.IADD R6, R0, 0x1, -R7 ;  /* 0x0000000100067824 */ /* 0x000fe200078e0a07 */
[----:B------:R-:W-:Y:S02]  /*01b0*/  LEA.HI.SX32 R15, R15, R10, 0x14 ;  /* 0x0000000a0f0f7211 */ /* 0x000fe400078fa2ff */
[----:B------:R-:W4:Y:S03]  /*01c0*/  LDC.64 R10, c[0x0][0x238] ;  /* 0x00008e00ff0a7b82 */ /* 0x000f260000000a00 */
[----:B------:R-:W-:-:S04]  /*01d0*/  IMAD R12, R15, 0x1400, R6 ;  /* 0x000014000f0c7824 */ /* 0x000fc800078e0206 */
[----:B------:R-:W-:Y:S01]  /*01e0*/  IMAD R12, R17, 0x100, R12 ;  /* 0x00000100110c7824 */ /* 0x000fe200078e020c */
[----:B------:R-:W4:Y:S03]  /*01f0*/  LDC.64 R6, c[0x0][0x230] ;  /* 0x00008c00ff067b82 */ /* 0x000f260000000a00 */
[----:B------:R-:W-:Y:S01]  /*0200*/  VIADD R21, R12, 0xffffec00 ;  /* 0xffffec000c157836 */ /* 0x000fe20000000000 */
[----:B------:R-:W-:-:S03]  /*0210*/  CS2R R12, SRZ ;  /* 0x00000000000c7805 */ /* 0x000fc6000001ff00 */
[----:B-1----:R-:W-:Y:S01]  /*0220*/  IMAD.WIDE R20, R21, 0x4, R2 ;  /* 0x0000000415147825 */ /* 0x002fe200078e0202 */
[----:B---3--:R-:W1:Y:S01]  /*0230*/  LDC.64 R4, c[0x0][0x210] ;  /* 0x00008400ff047b82 */ /* 0x008e620000000a00 */
[----:B------:R-:W-:Y:S01]  /*0240*/  CS2R R2, SRZ ;  /* 0x0000000000027805 */ /* 0x000fe2000001ff00 */
[----:B------:R-:W3:Y:S01]  /*0250*/  @P1 LDG.E.EL R12, desc[UR4][R22.64+-0x50] ;  /* 0xffffb004160c1981 */ /* 0x000ee2000c2e1900 */
[C---:B------:R-:W-:Y:S01]  /*0260*/  ISETP.GE.AND P0, PT, R17.reuse, 0x14, PT ;  /* 0x000000141100780c */ /* 0x040fe20003f06270 */
[----:B------:R-:W-:Y:S02]  /*0270*/  IMAD.MOV.U32 R14, RZ, RZ, RZ ;  /* 0x000000ffff0e7224 */ /* 0x000fe400078e00ff */
[----:B------:R-:W3:Y:S04]  /*0280*/  @P1 LDG.E.EL R13, desc[UR4][R22.64+-0x50] ;  /* 0xffffb004160d1981 */ /* 0x000ee8000c2e1900 */
[----:B------:R4:W3:Y:S02]  /*0290*/  @P1 LDG.E.64 R2, desc[UR4][R20.64] ;  /* 0x0000000414021981 */ /* 0x0008e4000c1e1b00 */
[----:B----4-:R-:W-:-:S04]  /*02a0*/  IMAD.WIDE R10, R17, 0x4, R10 ;  /* 0x00000004110a7825 */ /* 0x010fc800078e020a */
[----:B------:R-:W-:Y:S02]  /*02b0*/  IMAD.MOV.U32 R18, RZ, RZ, RZ ;  /* 0x000000ffff127224 */ /* 0x000fe400078e00ff */
[----:B0-----:R-:W-:Y:S01]  /*02c0*/  IMAD.WIDE R6, R17, 0x4, R6 ;  /* 0x0000000411067825 */ /* 0x001fe200078e0206 */
[----:B------:R-:W-:-:S03]  /*02d0*/  CS2R R16, SRZ ;  /* 0x0000000000107805 */ /* 0x000fc6000001ff00 */
[C---:B------:R-:W-:Y:S01]  /*02e0*/  IMAD R24, R15.reuse, -0x2800, R0 ;  /* 0xffffd8000f187824 */ /* 0x040fe200078e0200 */
[----:B------:R-:W4:Y:S04]  /*02f0*/  @P1 LDG.E.EL R14, desc[UR4][R6.64+-0x50] ;  /* 0xffffb004060e1981 */ /* 0x000f28000c2e1900 */
[----:B------:R-:W4:Y:S01]  /*0300*/  @P1 LDG.E.EL R16, desc[UR4][R6.64+-0x50] ;  /* 0xffffb00406101981 */ /* 0x000f22000c2e1900 */
[----:B------:R-:W-:-:S03]  /*0310*/  IMAD R21, R15, 0x1400, R24 ;  /* 0x000014000f157824 */ /* 0x000fc600078e0218 */
[----:B------:R-:W4:Y:S04]  /*0320*/  @P1 LDG.E.EL R17, desc[UR4][R10.64+-0x50] ;  /* 0xffffb0040a111981 */ /* 0x000f28000c2e1900 */
[----:B------:R0:W4:Y:S01]  /*0330*/  @P1 LDG.E.EL R18, desc[UR4][R10.64+-0x50] ;  /* 0xffffb0040a121981 */ /* 0x000122000c2e1900 */
[----:B-1----:R-:W-:Y:S01]  /*0340*/  IMAD.WIDE R20, R21, 0x4, R4 ;  /* 0x0000000415147825 */ /* 0x002fe200078e0204 */
[----:B------:R-:W-:-:S06]  /*0350*/  CS2R R4, SRZ ;  /* 0x0000000000047805 */ /* 0x000fcc000001ff00 */
[----:B------:R1:W4:Y:S01]  /*0360*/  @!P0 LDG.E.64 R4, desc[UR4][R20.64] ;  /* 0x0000000414048981 */ /* 0x000322000c1e1b00 */
[----:B0-----:R-:W-:Y:S01]  /*0370*/  IMAD.MOV.U32 R10, RZ, RZ, 0x3e800000 ;  /* 0x3e800000ff0a7424 */ /* 0x001fe200078e00ff */
[----:B--2---:R-:W-:Y:S02]  /*0380*/  SEL R8, R8, RZ, P1 ;  /* 0x000000ff08087207 */ /* 0x004fe40000800000 */
[----:B-----5:R-:W-:-:S03]  /*0390*/  SEL R9, R9, RZ, P1 ;  /* 0x000000ff09097207 */ /* 0x020fc60000800000 */
[----:B------:R-:W-:-:S04]  /*03a0*/  FADD R8, R8, 0.0010000000474974513054 ;  /* 0x3a83126f08087421 */ /* 0x000fc80000000000 */
[----:B------:R-:W0:Y:S01]  /*03b0*/  MUFU.SQRT R15, R8 ;  /* 0x00000008000f7308 */ /* 0x000e220000002000 */
[----:B------:R-:W-:-:S07]  /*03c0*/  FADD R9, R9, 0.0010000000474974513054 ;  /* 0x3a83126f09097421 */ /* 0x000fce0000000000 */
[----:B------:R-:W2:Y:S01]  /*03d0*/  MUFU.SQRT R6, R9 ;  /* 0x0000000900067308 */ /* 0x000ea20000002000 */
[C---:B0-----:R-:W-:Y:S02]  /*03e0*/  FSETP.GT.AND P2, PT, R15.reuse, 8.50705917302346158658e+37, PT ;  /* 0x7e8000000f00780b */ /* 0x041fe40003f44000 */
[----:B------:R-:W-:Y:S02]  /*03f0*/  FSETP.GEU.AND P4, PT, R15, 1.175494350822287508e-38, PT ;  /* 0x008000000f00780b */ /* 0x000fe40003f8e000 */
[C---:B--2---:R-:W-:Y:S02]  /*0400*/  FSETP.GT.AND P3, PT, R6.reuse, 8.50705917302346158658e+37, PT ;  /* 0x7e8000000600780b */ /* 0x044fe40003f64000 */
[----:B------:R-:W-:-:S07]  /*0410*/  FSETP.GEU.AND P5, PT, R6, 1.175494350822287508e-38, PT ;  /* 0x008000000600780b */ /* 0x000fce0003fae000 */
[----:B------:R-:W-:-:S04]  /*0420*/  @P2 FMUL R15, R15, 0.25 ;  /* 0x3e8000000f0f2820 */ /* 0x000fc80000400000 */
[----:B------:R-:W-:Y:S01]  /*0430*/  @!P4 FMUL R15, R15, 16777216 ;  /* 0x4b8000000f0fc820 */ /* 0x000fe20000400000 */
[----:B------:R-:W-:-:S05]  /*0440*/  @P3 FMUL R6, R6, 0.25 ;  /* 0x3e80000006063820 */ /* 0x000fca0000400000 */
[----:B------:R-:W0:Y:S01]  /*0450*/  MUFU.RCP R15, R15 ;  /* 0x0000000f000f7308 */ /* 0x000e220000001000 */
[----:B------:R-:W-:Y:S01]  /*0460*/  @!P5 FMUL R6, R6, 16777216 ;  /* 0x4b8000000606d820 */ /* 0x000fe20000400000 */
[----:B------:R-:W-:-:S06]  /*0470*/  FSEL R8, R10, 1, P2 ;  /* 0x3f8000000a087808 */ /* 0x000fcc0001000000 */
[----:B------:R2:W5:Y:S01]  /*0480*/  MUFU.RCP R9, R6 ;  /* 0x0000000600097308 */ /* 0x0005620000001000 */
[----:B------:R-:W-:Y:S02]  /*0490*/  FSEL R10, R10, 1, P3 ;  /* 0x3f8000000a0a7808 */ /* 0x000fe40001800000 */
[----:B---3--:R-:W-:Y:S02]  /*04a0*/  SEL R11, R3, RZ, P1 ;  /* 0x000000ff030b7207 */ /* 0x008fe40000800000 */
[----:B------:R-:W-:Y:S01]  /*04b0*/  SEL R7, R2, RZ, P1 ;  /* 0x000000ff02077207 */ /* 0x000fe20000800000 */
[----:B------:R-:W-:Y:S01]  /*04c0*/  @!P4 FMUL R8, R8, 16777216 ;  /* 0x4b8000000808c820 */ /* 0x000fe20000400000 */
[----:B------:R-:W-:Y:S01]  /*04d0*/  SEL R12, R12, RZ, P1 ;  /* 0x000000ff0c0c7207 */ /* 0x000fe20000800000 */
[----:B------:R-:W3:Y:S01]  /*04e0*/  LDC.64 R2, c[0x0][0x240] ;  /* 0x00009000ff027b82 */ /* 0x000ee20000000a00 */
[----:B-1----:R-:W-:Y:S01]  /*04f0*/  SEL R20, R13, RZ, P1 ;  /* 0x000000ff0d147207 */ /* 0x002fe20000800000 */
[----:B------:R-:W-:Y:S01]  /*0500*/  @!P5 FMUL R10, R10, 16777216 ;  /* 0x4b8000000a0ad820 */ /* 0x000fe20000400000 */
[----:B0-----:R-:W-:Y:S01]  /*0510*/  FMUL R8, R15, R8 ;  /* 0x000000080f087220 */ /* 0x001fe20000400000 */
[----:B------:R-:W-:-:S02]  /*0520*/  FADD R7, R7, -R12 ;  /* 0x8000000c07077221 */ /* 0x000fc40000000000 */
[----:B--2---:R-:W-:Y:S01]  /*0530*/  FADD R6, R11, -R20 ;  /* 0x800000140b067221 */ /* 0x004fe20000000000 */
[----:B-----5:R-:W-:Y:S01]  /*0540*/  FMUL R9, R9, R10 ;  /* 0x0000000a09097220 */ /* 0x020fe20000400000 */
[----:B------:R-:W-:Y:S01]  /*0550*/  FMUL R7, R7, R8 ;  /* 0x0000000807077220 */ /* 0x000fe20000400000 */
[----:B----4-:R-:W-:Y:S02]  /*0560*/  SEL R14, R14, RZ, P1 ;  /* 0x000000ff0e0e7207 */ /* 0x010fe40000800000 */
[----:B------:R-:W-:Y:S01]  /*0570*/  SEL R16, R16, RZ, P1 ;  /* 0x000000ff10107207 */ /* 0x000fe20000800000 */
[----:B------:R-:W-:Y:S01]  /*0580*/  FMUL R9, R6, R9 ;  /* 0x0000000906097220 */ /* 0x000fe20000400000 */
[----:B------:R-:W-:Y:S02]  /*0590*/  SEL R8, R17, RZ, P1 ;  /* 0x000000ff11087207 */ /* 0x000fe40000800000 */
[----:B------:R-:W-:-:S03]  /*05a0*/  SEL R18, R18, RZ, P1 ;  /* 0x000000ff12127207 */ /* 0x000fc60000800000 */
[----:B------:R-:W-:Y:S02]  /*05b0*/  FFMA R6, R7, R14, R8 ;  /* 0x0000000e07067223 */ /* 0x000fe40000000008 */
[----:B------:R-:W-:-:S03]  /*05c0*/  FFMA R18, R9, R16, R18 ;  /* 0x0000001009127223 */ /* 0x000fc60000000012 */
[----:B------:R-:W-:Y:S02]  /*05d0*/  FSETP.GEU.AND P1, PT, R6, RZ, PT ;  /* 0x000000ff0600720b */ /* 0x000fe40003f2e000 */
[----:B------:R-:W-:Y:S01]  /*05e0*/  FSETP.GEU.AND P2, PT, R18, RZ, PT ;  /* 0x000000ff1200720b */ /* 0x000fe20003f4e000 */
[----:B---3--:R-:W-:Y:S01]  /*05f0*/  IMAD.WIDE R2, R0, 0x4, R2 ;  /* 0x0000000400027825 */ /* 0x008fe200078e0202 */
[----:B------:R-:W-:Y:S02]  /*0600*/  SEL R4, R4, RZ, !P0 ;  /* 0x000000ff04047207 */ /* 0x000fe40004000000 */
[----:B------:R-:W-:Y:S02]  /*0610*/  SEL R5, R5, RZ, !P0 ;  /* 0x000000ff05057207 */ /* 0x000fe40004000000 */
[----:B------:R-:W-:Y:S02]  /*0620*/  @P0 FSEL R4, R6, RZ, P1 ;  /* 0x000000ff06040208 */ /* 0x000fe40000800000 */
[----:B------:R-:W-:-:S05]  /*0630*/  @P0 FSEL R5, R18, RZ, P2 ;  /* 0x000000ff12050208 */ /* 0x000fca0001000000 */
[----:B------:R-:W-:Y:S01]  /*0640*/  STG.E.64 desc[UR4][R2.64], R4 ;  /* 0x0000000402007986 */ /* 0x000fe2000c101b04 */
[----:B------:R-:W-:Y:S05]  /*0650*/  EXIT ;  /* 0x000000000000794d */ /* 0x000fea0003800000 */
.L_x_0:
[----:B------:R-:W-:-:S00]  /*0660*/  BRA `(.L_x_0) ;  /* 0xfffffffc00fc7947 */ /* 0x000fc0000383ffff */
[----:B------:R-:W-:-:S00]  /*0670*/  NOP ;  /* 0x0000000000007918 */ /* 0x000fc00000000000 */
        /* <DEDUP_REMOVED lines=8> */
.L_x_1:


//--------------------- .nv.global.init           --------------------------
	.section	.nv.global.init,"aw",@progbits
.nv.global.init:
	.type		_$_str,@object
	.size		_$_str,(_$_str_$_2 - _$_str)
_$_str:
        /*0000*/ 	.byte	0x5f, 0x5f, 0x43, 0x55, 0x44, 0x41, 0x5f, 0x46, 0x54, 0x5a, 0x00
	.type		_$_str_$_2,@object
	.size		_$_str_$_2,(.L_1 - _$_str_$_2)
_$_str_$_2:
        /*000b*/ 	.byte	0x5f, 0x5f, 0x43, 0x55, 0x44, 0x41, 0x5f, 0x50, 0x52, 0x45, 0x43, 0x5f, 0x53, 0x51, 0x52, 0x54
        /*001b*/ 	.byte	0x00
.L_1:


//--------------------- .nv.constant0.triton_poi_fused_cat_20 --------------------------
	.section	.nv.constant0.triton_poi_fused_cat_20,"a",@progbits
	.sectionflags	@""
	.align	4
.nv.constant0.triton_poi_fused_cat_20:
	.zero		588
